	.headerflags	@"EF_CUDA_TEXMODE_UNIFIED EF_CUDA_64BIT_ADDRESS EF_CUDA_ACCELERATORS EF_CUDA_SM90 EF_CUDA_VIRTUAL_SM(EF_CUDA_SM90)"
	.elftype	@"ET_EXEC"


//--------------------- .nv.info                  --------------------------
	.section	.nv.info,"",@"SHT_CUDA_INFO"
	.align	4


	//----- nvinfo : EIATTR_REGCOUNT
	.align		4
        /*0000*/ 	.byte	0x04, 0x2f
        /*0002*/ 	.short	(.L_3 - .L_2)
	.align		4
.L_2:
        /*0004*/ 	.word	index@(triton_poi_fused__native_batch_norm_legit_no_training_convolution_relu_5)
        /*0008*/ 	.word	0x00000013


	//----- nvinfo : EIATTR_MIN_STACK_SIZE
	.align		4
.L_3:
        /*000c*/ 	.byte	0x04, 0x12
        /*000e*/ 	.short	(.L_5 - .L_4)
	.align		4
.L_4:
        /*0010*/ 	.word	index@(triton_poi_fused__native_batch_norm_legit_no_training_convolution_relu_5)
        /*0014*/ 	.word	0x00000000


	//----- nvinfo : EIATTR_FRAME_SIZE
	.align		4
.L_5:
        /*0018*/ 	.byte	0x04, 0x11
        /*001a*/ 	.short	(.L_7 - .L_6)
	.align		4
.L_6:
        /*001c*/ 	.word	index@(triton_poi_fused__native_batch_norm_legit_no_training_convolution_relu_5)
        /*0020*/ 	.word	0x00000000


	//----- nvinfo : EIATTR_MIN_STACK_SIZE
	.align		4
.L_7:
        /*0024*/ 	.byte	0x04, 0x12
        /*0026*/ 	.short	(.L_9 - .L_8)
	.align		4
.L_8:
        /*0028*/ 	.word	index@(triton_poi_fused__native_batch_norm_legit_no_training_convolution_relu_5)
        /*002c*/ 	.word	0x00000000
.L_9:


//--------------------- .nv.info.triton_poi_fused__native_batch_norm_legit_no_training_convolution_relu_5 --------------------------
	.section	.nv.info.triton_poi_fused__native_batch_norm_legit_no_training_convolution_relu_5,"",@"SHT_CUDA_INFO"
	.sectionflags	@""
	.align	4


	//----- nvinfo : EIATTR_CUDA_API_VERSION
	.align		4
        /*0000*/ 	.byte	0x04, 0x37
        /*0002*/ 	.short	(.L_11 - .L_10)
.L_10:
        /*0004*/ 	.word	0x0000007c


	//----- nvinfo : EIATTR_KPARAM_INFO
	.align		4
.L_11:
        /*0008*/ 	.byte	0x04, 0x17
        /*000a*/ 	.short	(.L_13 - .L_12)
.L_12:
        /*000c*/ 	.word	0x00000000
        /*0010*/ 	.short	0x0007
        /*0012*/ 	.short	0x0038
        /*0014*/ 	.byte	0x00, 0xf0, 0x11, 0x00


	//----- nvinfo : EIATTR_KPARAM_INFO
	.align		4
.L_13:
        /*0018*/ 	.byte	0x04, 0x17
        /*001a*/ 	.short	(.L_15 - .L_14)
.L_14:
        /*001c*/ 	.word	0x00000000
        /*0020*/ 	.short	0x0006
        /*0022*/ 	.short	0x0030
        /*0024*/ 	.byte	0x00, 0xf4, 0x21, 0x00


	//----- nvinfo : EIATTR_KPARAM_INFO
	.align		4
.L_15:
        /*0028*/ 	.byte	0x04, 0x17
        /*002a*/ 	.short	(.L_17 - .L_16)
.L_16:
        /*002c*/ 	.word	0x00000000
        /*0030*/ 	.short	0x0005
        /*0032*/ 	.short	0x0028
        /*0034*/ 	.byte	0x00, 0xf4, 0x21, 0x00


	//----- nvinfo : EIATTR_KPARAM_INFO
	.align		4
.L_17:
        /*0038*/ 	.byte	0x04, 0x17
        /*003a*/ 	.short	(.L_19 - .L_18)
.L_18:
        /*003c*/ 	.word	0x00000000
        /*0040*/ 	.short	0x0004
        /*0042*/ 	.short	0x0020
        /*0044*/ 	.byte	0x00, 0xf4, 0x21, 0x00


	//----- nvinfo : EIATTR_KPARAM_INFO
	.align		4
.L_19:
        /*0048*/ 	.byte	0x04, 0x17
        /*004a*/ 	.short	(.L_21 - .L_20)
.L_20:
        /*004c*/ 	.word	0x00000000
        /*0050*/ 	.short	0x0003
        /*0052*/ 	.short	0x0018
        /*0054*/ 	.byte	0x00, 0xf4, 0x21, 0x00


	//----- nvinfo : EIATTR_KPARAM_INFO
	.align		4
.L_21:
        /*0058*/ 	.byte	0x04, 0x17
        /*005a*/ 	.short	(.L_23 - .L_22)
.L_22:
        /*005c*/ 	.word	0x00000000
        /*0060*/ 	.short	0x0002
        /*0062*/ 	.short	0x0010
        /*0064*/ 	.byte	0x00, 0xf4, 0x21, 0x00


	//----- nvinfo : EIATTR_KPARAM_INFO
	.align		4
.L_23:
        /*0068*/ 	.byte	0x04, 0x17
        /*006a*/ 	.short	(.L_25 - .L_24)
.L_24:
        /*006c*/ 	.word	0x00000000
        /*0070*/ 	.short	0x0001
        /*0072*/ 	.short	0x0008
        /*0074*/ 	.byte	0x00, 0xf4, 0x21, 0x00


	//----- nvinfo : EIATTR_KPARAM_INFO
	.align		4
.L_25:
        /*0078*/ 	.byte	0x04, 0x17
        /*007a*/ 	.short	(.L_27 - .L_26)
.L_26:
        /*007c*/ 	.word	0x00000000
        /*0080*/ 	.short	0x0000
        /*0082*/ 	.short	0x0000
        /*0084*/ 	.byte	0x00, 0xf4, 0x21, 0x00


	//----- nvinfo : EIATTR_SPARSE_MMA_MASK
	.align		4
.L_27:
        /*0088*/ 	.byte	0x03, 0x50
        /*008a*/ 	.short	0x0000


	//----- nvinfo : EIATTR_MAXREG_COUNT
	.align		4
        /*008c*/ 	.byte	0x03, 0x1b
        /*008e*/ 	.short	0x00ff


	//----- nvinfo : EIATTR_EXIT_INSTR_OFFSETS
	.align		4
        /*0090*/ 	.byte	0x04, 0x1c
        /*0092*/ 	.short	(.L_29 - .L_28)


	//   ....[0]....
.L_28:
        /*0094*/ 	.word	0x00000340


	//----- nvinfo : EIATTR_REQNTID
	.align		4
.L_29:
        /*0098*/ 	.byte	0x04, 0x10
        /*009a*/ 	.short	(.L_31 - .L_30)
.L_30:
        /*009c*/ 	.word	0x00000080
        /*00a0*/ 	.word	0x00000001
        /*00a4*/ 	.word	0x00000001


	//----- nvinfo : EIATTR_CBANK_PARAM_SIZE
	.align		4
.L_31:
        /*00a8*/ 	.byte	0x03, 0x19
        /*00aa*/ 	.short	0x003c


	//----- nvinfo : EIATTR_PARAM_CBANK
	.align		4
        /*00ac*/ 	.byte	0x04, 0x0a
        /*00ae*/ 	.short	(.L_33 - .L_32)
	.align		4
.L_32:
        /*00b0*/ 	.word	index@(.nv.constant0.triton_poi_fused__native_batch_norm_legit_no_training_convolution_relu_5)
        /*00b4*/ 	.short	0x0210
        /*00b6*/ 	.short	0x003c


	//----- nvinfo : EIATTR_SW_WAR
	.align		4
.L_33:
        /*00b8*/ 	.byte	0x04, 0x36
        /*00ba*/ 	.short	(.L_35 - .L_34)
.L_34:
        /*00bc*/ 	.word	0x00000008
.L_35:


//--------------------- .nv.callgraph             --------------------------
	.section	.nv.callgraph,"",@"SHT_CUDA_CALLGRAPH"
	.align	4
	.sectionentsize	8
	.align		4
        /*0000*/ 	.word	0x00000000
	.align		4
        /*0004*/ 	.word	0xffffffff
	.align		4
        /*0008*/ 	.word	0x00000000
	.align		4
        /*000c*/ 	.word	0xfffffffe
	.align		4
        /*0010*/ 	.word	0x00000000
	.align		4
        /*0014*/ 	.word	0xfffffffd
	.align		4
        /*0018*/ 	.word	0x00000000
	.align		4
        /*001c*/ 	.word	0xfffffffc


//--------------------- .nv.constant4             --------------------------
	.section	.nv.constant4,"a",@progbits
	.align	8
	.align		8
.nv.constant4:
        /*0000*/ 	.dword	_$_str
	.align		8
        /*0008*/ 	.dword	_$_str_$_2


//--------------------- .text.triton_poi_fused__native_batch_norm_legit_no_training_convolution_relu_5 --------------------------
	.section	.text.triton_poi_fused__native_batch_norm_legit_no_training_convolution_relu_5,"ax",@progbits
	.align	128
        .global         triton_poi_fused__native_batch_norm_legit_no_training_convolution_relu_5
        .type           triton_poi_fused__native_batch_norm_legit_no_training_convolution_relu_5,@function
        .size           triton_poi_fused__native_batch_norm_legit_no_training_convolution_relu_5,(.L_x_1 - triton_poi_fused__native_batch_norm_legit_no_training_convolution_relu_5)
        .other          triton_poi_fused__native_batch_norm_legit_no_training_convolution_relu_5,@"STO_CUDA_ENTRY STV_DEFAULT"
triton_poi_fused__native_batch_norm_legit_no_training_convolution_relu_5:
.text.triton_poi_fused__native_batch_norm_legit_no_training_convolution_relu_5:
[----:B------:R-:W-:Y:S01]  /*0000*/  LDC R1, c[0x0][0x28] ;  /* 0x00000a00ff017b82 */ /* 0x000fe20000000800 */
[----:B------:R-:W1:Y:S07]  /*0010*/  S2R R0, SR_TID.X ;  /* 0x0000000000007919 */ /* 0x000e6e0000002100 */
[----:B------:R-:W2:Y:S01]  /*0020*/  LDC.64 R10, c[0x0][0x228] ;  /* 0x00008a00ff0a7b82 */ /* 0x000ea20000000a00 */
[----:B------:R-:W-:Y:S01]  /*0030*/  ULDC.64 UR4, c[0x0][0x208] ;  /* 0x0000820000047ab9 */ /* 0x000fe20000000a00 */
[----:B------:R-:W3:Y:S06]  /*0040*/  S2R R3, SR_CTAID.X ;  /* 0x0000000000037919 */ /* 0x000eec0000002500 */
[----:B------:R-:W4:Y:S08]  /*0050*/  LDC.64 R6, c[0x0][0x218] ;  /* 0x00008600ff067b82 */ /* 0x000f300000000a00 */
[----:B------:R-:W5:Y:S08]  /*0060*/  LDC.64 R8, c[0x0][0x220] ;  /* 0x00008800ff087b82 */ /* 0x000f700000000a00 */
[----:B------:R-:W5:Y:S01]  /*0070*/  LDC.64 R12, c[0x0][0x230] ;  /* 0x00008c00ff0c7b82 */ /* 0x000f620000000a00 */
[----:B-1----:R-:W-:-:S07]  /*0080*/  LOP3.LUT R0, R0, 0x7f, RZ, 0xc0, !PT ;  /* 0x0000007f00007812 */ /* 0x002fce00078ec0ff */
[----:B------:R-:W1:Y:S01]  /*0090*/  LDC.64 R4, c[0x0][0x238] ;  /* 0x00008e00ff047b82 */ /* 0x000e620000000a00 */
[----:B---3--:R-:W-:Y:S02]  /*00a0*/  SHF.R.S32.HI R2, RZ, 0x18, R3 ;  /* 0x00000018ff027819 */ /* 0x008fe40000011403 */
[----:B------:R-:W-:Y:S02]  /*00b0*/  LEA R0, R3, R0, 0x7 ;  /* 0x0000000003007211 */ /* 0x000fe400078e38ff */
[----:B------:R-:W-:-:S04]  /*00c0*/  SGXT R3, R2, 0x1 ;  /* 0x000000010203781a */ /* 0x000fc80000000200 */
[----:B------:R-:W-:-:S04]  /*00d0*/  LEA.HI R3, R3, R0, RZ, 0x8 ;  /* 0x0000000003037211 */ /* 0x000fc800078f40ff */
[----:B------:R-:W-:-:S04]  /*00e0*/  SHF.R.S32.HI R3, RZ, 0x8, R3 ;  /* 0x00000008ff037819 */ /* 0x000fc80000011403 */
[----:B------:R-:W-:-:S04]  /*00f0*/  LEA.HI R2, R3, R3, RZ, 0x5 ;  /* 0x0000000303027211 */ /* 0x000fc800078f28ff */
[----:B------:R-:W-:-:S04]  /*0100*/  LOP3.LUT R2, R2, 0xffffffe0, RZ, 0xc0, !PT ;  /* 0xffffffe002027812 */ /* 0x000fc800078ec0ff */
[----:B------:R-:W-:Y:S02]  /*0110*/  IADD3 R15, R3, -R2, RZ ;  /* 0x80000002030f7210 */ /* 0x000fe40007ffe0ff */
[----:B------:R-:W3:Y:S03]  /*0120*/  LDC.64 R2, c[0x0][0x210] ;  /* 0x00008400ff027b82 */ /* 0x000ee60000000a00 */
[----:B--2---:R-:W-:-:S05]  /*0130*/  IMAD.WIDE R10, R15, 0x4, R10 ;  /* 0x000000040f0a7825 */ /* 0x004fca00078e020a */
[----:B------:R2:W2:Y:S01]  /*0140*/  LDG.E.EL R16, desc[UR4][R10.64] ;  /* 0x000000040a107981 */ /* 0x0004a2000c2e1900 */
[----:B----4-:R-:W-:-:S04]  /*0150*/  IMAD.WIDE R6, R15, 0x4, R6 ;  /* 0x000000040f067825 */ /* 0x010fc800078e0206 */
[C---:B-----5:R-:W-:Y:S02]  /*0160*/  IMAD.WIDE R8, R15.reuse, 0x4, R8 ;  /* 0x000000040f087825 */ /* 0x060fe400078e0208 */
[----:B------:R4:W5:Y:S02]  /*0170*/  LDG.E.EL R7, desc[UR4][R6.64] ;  /* 0x0000000406077981 */ /* 0x000964000c2e1900 */
[----:B---3--:R-:W-:Y:S02]  /*0180*/  IMAD.WIDE R2, R0, 0x4, R2 ;  /* 0x0000000400027825 */ /* 0x008fe400078e0202 */
[----:B------:R-:W3:Y:S04]  /*0190*/  LDG.E.EL R8, desc[UR4][R8.64] ;  /* 0x0000000408087981 */ /* 0x000ee8000c2e1900 */
[----:B------:R-:W5:Y:S01]  /*01a0*/  LDG.E R14, desc[UR4][R2.64] ;  /* 0x00000004020e7981 */ /* 0x000f62000c1e1900 */
[----:B0-2---:R-:W-:-:S04]  /*01b0*/  IMAD.WIDE R10, R15, 0x4, R12 ;  /* 0x000000040f0a7825 */ /* 0x005fc800078e020c */
[----:B-1----:R-:W-:Y:S02]  /*01c0*/  IMAD.WIDE R12, R15, 0x4, R4 ;  /* 0x000000040f0c7825 */ /* 0x002fe400078e0204 */
[----:B------:R-:W2:Y:S01]  /*01d0*/  LDG.E.EL R10, desc[UR4][R10.64] ;  /* 0x000000040a0a7981 */ /* 0x000ea2000c2e1900 */
[----:B----4-:R-:W-:Y:S01]  /*01e0*/  HFMA2.MMA R6, -RZ, RZ, 1.625, 0 ;  /* 0x3e800000ff067435 */ /* 0x010fe200000001ff */
[----:B------:R-:W0:Y:S02]  /*01f0*/  LDC.64 R4, c[0x0][0x240] ;  /* 0x00009000ff047b82 */ /* 0x000e240000000a00 */
[----:B------:R-:W2:Y:S01]  /*0200*/  LDG.E.EL R13, desc[UR4][R12.64] ;  /* 0x000000040c0d7981 */ /* 0x000ea2000c2e1900 */
[----:B0-----:R-:W-:-:S04]  /*0210*/  IMAD.WIDE R4, R0, 0x4, R4 ;  /* 0x0000000400047825 */ /* 0x001fc800078e0204 */
[----:B------:R-:W-:-:S04]  /*0220*/  FADD R16, R16, 9.9999997473787516356e-06 ;  /* 0x3727c5ac10107421 */ /* 0x000fc80000000000 */
[----:B------:R-:W0:Y:S02]  /*0230*/  MUFU.SQRT R15, R16 ;  /* 0x00000010000f7308 */ /* 0x000e240000002000 */
[C---:B0-----:R-:W-:Y:S02]  /*0240*/  FSETP.GT.AND P0, PT, R15.reuse, 8.50705917302346158658e+37, PT ;  /* 0x7e8000000f00780b */ /* 0x041fe40003f04000 */
[----:B------:R-:W-:-:S11]  /*0250*/  FSETP.GEU.AND P1, PT, R15, 1.175494350822287508e-38, PT ;  /* 0x008000000f00780b */ /* 0x000fd60003f2e000 */
[----:B------:R-:W-:-:S04]  /*0260*/  @P0 FMUL R15, R15, 0.25 ;  /* 0x3e8000000f0f0820 */ /* 0x000fc80000400000 */
[----:B------:R-:W-:-:S06]  /*0270*/  @!P1 FMUL R15, R15, 16777216 ;  /* 0x4b8000000f0f9820 */ /* 0x000fcc0000400000 */
[----:B------:R-:W0:Y:S01]  /*0280*/  MUFU.RCP R15, R15 ;  /* 0x0000000f000f7308 */ /* 0x000e220000001000 */
[----:B------:R-:W-:Y:S01]  /*0290*/  FSEL R6, R6, 1, P0 ;  /* 0x3f80000006067808 */ /* 0x000fe20000000000 */
[----:B-----5:R-:W-:-:S04]  /*02a0*/  FADD R7, R14, R7 ;  /* 0x000000070e077221 */ /* 0x020fc80000000000 */
[----:B------:R-:W-:Y:S01]  /*02b0*/  @!P1 FMUL R6, R6, 16777216 ;  /* 0x4b80000006069820 */ /* 0x000fe20000400000 */
[----:B---3--:R-:W-:-:S03]  /*02c0*/  FADD R8, -R8, R7 ;  /* 0x0000000708087221 */ /* 0x008fc60000000100 */
[----:B0-----:R-:W-:-:S04]  /*02d0*/  FMUL R9, R15, R6 ;  /* 0x000000060f097220 */ /* 0x001fc80000400000 */
[----:B------:R-:W-:-:S04]  /*02e0*/  FMUL R8, R8, R9 ;  /* 0x0000000908087220 */ /* 0x000fc80000400000 */
[----:B--2---:R-:W-:-:S05]  /*02f0*/  FFMA R8, R10, R8, R13 ;  /* 0x000000080a087223 */ /* 0x004fca000000000d */
[----:B------:R-:W-:-:S04]  /*0300*/  FSETP.GEU.AND P0, PT, R8, RZ, PT ;  /* 0x000000ff0800720b */ /* 0x000fc80003f0e000 */
[----:B------:R-:W-:Y:S01]  /*0310*/  FSEL R9, R8, RZ, P0 ;  /* 0x000000ff08097208 */ /* 0x000fe20000000000 */
[----:B------:R-:W-:Y:S04]  /*0320*/  STG.E desc[UR4][R2.64], R7 ;  /* 0x0000000702007986 */ /* 0x000fe8000c101904 */
[----:B------:R-:W-:Y:S01]  /*0330*/  STG.E desc[UR4][R4.64], R9 ;  /* 0x0000000904007986 */ /* 0x000fe2000c101904 */
[----:B------:R-:W-:Y:S05]  /*0340*/  EXIT ;  /* 0x000000000000794d */ /* 0x000fea0003800000 */
.L_x_0:
[----:B------:R-:W-:-:S00]  /*0350*/  BRA `(.L_x_0) ;  /* 0xfffffffc00fc7947 */ /* 0x000fc0000383ffff */
[----:B------:R-:W-:-:S00]  /*0360*/  NOP ;  /* 0x0000000000007918 */ /* 0x000fc00000000000 */
        /* <DEDUP_REMOVED lines=9> */
.L_x_1:


//--------------------- .nv.global.init           --------------------------
	.section	.nv.global.init,"aw",@progbits
.nv.global.init:
	.type		_$_str,@object
	.size		_$_str,(_$_str_$_2 - _$_str)
_$_str:
        /*0000*/ 	.byte	0x5f, 0x5f, 0x43, 0x55, 0x44, 0x41, 0x5f, 0x46, 0x54, 0x5a, 0x00
	.type		_$_str_$_2,@object
	.size		_$_str_$_2,(.L_1 - _$_str_$_2)
_$_str_$_2:
        /*000b*/ 	.byte	0x5f, 0x5f, 0x43, 0x55, 0x44, 0x41, 0x5f, 0x50, 0x52, 0x45, 0x43, 0x5f, 0x53, 0x51, 0x52, 0x54
        /*001b*/ 	.byte	0x00
.L_1:


//--------------------- .nv.constant0.triton_poi_fused__native_batch_norm_legit_no_training_convolution_relu_5 --------------------------
	.section	.nv.constant0.triton_poi_fused__native_batch_norm_legit_no_training_convolution_relu_5,"a",@progbits
	.sectionflags	@""
	.align	4
.nv.constant0.triton_poi_fused__native_batch_norm_legit_no_training_convolution_relu_5:
	.zero		588
